	.headerflags	@"EF_CUDA_TEXMODE_UNIFIED EF_CUDA_64BIT_ADDRESS EF_CUDA_ACCELERATORS EF_CUDA_SM90 EF_CUDA_VIRTUAL_SM(EF_CUDA_SM90)"
	.elftype	@"ET_EXEC"


//--------------------- .nv.info                  --------------------------
	.section	.nv.info,"",@"SHT_CUDA_INFO"
	.align	4


	//----- nvinfo : EIATTR_REGCOUNT
	.align		4
        /*0000*/ 	.byte	0x04, 0x2f
        /*0002*/ 	.short	(.L_1 - .L_0)
	.align		4
.L_0:
        /*0004*/ 	.word	index@(triton_per_fused__softmax_convolution_2)
        /*0008*/ 	.word	0x00000011


	//----- nvinfo : EIATTR_MIN_STACK_SIZE
	.align		4
.L_1:
        /*000c*/ 	.byte	0x04, 0x12
        /*000e*/ 	.short	(.L_3 - .L_2)
	.align		4
.L_2:
        /*0010*/ 	.word	index@(triton_per_fused__softmax_convolution_2)
        /*0014*/ 	.word	0x00000000


	//----- nvinfo : EIATTR_FRAME_SIZE
	.align		4
.L_3:
        /*0018*/ 	.byte	0x04, 0x11
        /*001a*/ 	.short	(.L_5 - .L_4)
	.align		4
.L_4:
        /*001c*/ 	.word	index@(triton_per_fused__softmax_convolution_2)
        /*0020*/ 	.word	0x00000000


	//----- nvinfo : EIATTR_MIN_STACK_SIZE
	.align		4
.L_5:
        /*0024*/ 	.byte	0x04, 0x12
        /*0026*/ 	.short	(.L_7 - .L_6)
	.align		4
.L_6:
        /*0028*/ 	.word	index@(triton_per_fused__softmax_convolution_2)
        /*002c*/ 	.word	0x00000000
.L_7:


//--------------------- .nv.info.triton_per_fused__softmax_convolution_2 --------------------------
	.section	.nv.info.triton_per_fused__softmax_convolution_2,"",@"SHT_CUDA_INFO"
	.sectionflags	@""
	.align	4


	//----- nvinfo : EIATTR_CUDA_API_VERSION
	.align		4
        /*0000*/ 	.byte	0x04, 0x37
        /*0002*/ 	.short	(.L_9 - .L_8)
.L_8:
        /*0004*/ 	.word	0x0000007c


	//----- nvinfo : EIATTR_KPARAM_INFO
	.align		4
.L_9:
        /*0008*/ 	.byte	0x04, 0x17
        /*000a*/ 	.short	(.L_11 - .L_10)
.L_10:
        /*000c*/ 	.word	0x00000000
        /*0010*/ 	.short	0x0005
        /*0012*/ 	.short	0x0024
        /*0014*/ 	.byte	0x00, 0xf0, 0x11, 0x00


	//----- nvinfo : EIATTR_KPARAM_INFO
	.align		4
.L_11:
        /*0018*/ 	.byte	0x04, 0x17
        /*001a*/ 	.short	(.L_13 - .L_12)
.L_12:
        /*001c*/ 	.word	0x00000000
        /*0020*/ 	.short	0x0004
        /*0022*/ 	.short	0x0020
        /*0024*/ 	.byte	0x00, 0xf0, 0x11, 0x00


	//----- nvinfo : EIATTR_KPARAM_INFO
	.align		4
.L_13:
        /*0028*/ 	.byte	0x04, 0x17
        /*002a*/ 	.short	(.L_15 - .L_14)
.L_14:
        /*002c*/ 	.word	0x00000000
        /*0030*/ 	.short	0x0003
        /*0032*/ 	.short	0x0018
        /*0034*/ 	.byte	0x00, 0xf4, 0x21, 0x00


	//----- nvinfo : EIATTR_KPARAM_INFO
	.align		4
.L_15:
        /*0038*/ 	.byte	0x04, 0x17
        /*003a*/ 	.short	(.L_17 - .L_16)
.L_16:
        /*003c*/ 	.word	0x00000000
        /*0040*/ 	.short	0x0002
        /*0042*/ 	.short	0x0010
        /*0044*/ 	.byte	0x00, 0xf4, 0x21, 0x00


	//----- nvinfo : EIATTR_KPARAM_INFO
	.align		4
.L_17:
        /*0048*/ 	.byte	0x04, 0x17
        /*004a*/ 	.short	(.L_19 - .L_18)
.L_18:
        /*004c*/ 	.word	0x00000000
        /*0050*/ 	.short	0x0001
        /*0052*/ 	.short	0x0008
        /*0054*/ 	.byte	0x00, 0xf4, 0x21, 0x00


	//----- nvinfo : EIATTR_KPARAM_INFO
	.align		4
.L_19:
        /*0058*/ 	.byte	0x04, 0x17
        /*005a*/ 	.short	(.L_21 - .L_20)
.L_20:
        /*005c*/ 	.word	0x00000000
        /*0060*/ 	.short	0x0000
        /*0062*/ 	.short	0x0000
        /*0064*/ 	.byte	0x00, 0xf4, 0x21, 0x00


	//----- nvinfo : EIATTR_SPARSE_MMA_MASK
	.align		4
.L_21:
        /*0068*/ 	.byte	0x03, 0x50
        /*006a*/ 	.short	0x0000


	//----- nvinfo : EIATTR_MAXREG_COUNT
	.align		4
        /*006c*/ 	.byte	0x03, 0x1b
        /*006e*/ 	.short	0x00ff


	//----- nvinfo : EIATTR_COOP_GROUP_MASK_REGIDS
	.align		4
        /*0070*/ 	.byte	0x04, 0x29
        /*0072*/ 	.short	(.L_23 - .L_22)


	//   ....[0]....
.L_22:
        /*0074*/ 	.word	0xffffffff


	//   ....[1]....
        /*0078*/ 	.word	0xffffffff


	//   ....[2]....
        /*007c*/ 	.word	0xffffffff


	//   ....[3]....
        /*0080*/ 	.word	0xffffffff


	//   ....[4]....
        /*0084*/ 	.word	0xffffffff


	//   ....[5]....
        /*0088*/ 	.word	0xffffffff


	//   ....[6]....
        /*008c*/ 	.word	0xffffffff


	//   ....[7]....
        /*0090*/ 	.word	0xffffffff


	//----- nvinfo : EIATTR_COOP_GROUP_INSTR_OFFSETS
	.align		4
.L_23:
        /*0094*/ 	.byte	0x04, 0x28
        /*0096*/ 	.short	(.L_25 - .L_24)


	//   ....[0]....
.L_24:
        /*0098*/ 	.word	0x00000190


	//   ....[1]....
        /*009c*/ 	.word	0x000001d0


	//   ....[2]....
        /*00a0*/ 	.word	0x00000210


	//   ....[3]....
        /*00a4*/ 	.word	0x00000250


	//   ....[4]....
        /*00a8*/ 	.word	0x00000300


	//   ....[5]....
        /*00ac*/ 	.word	0x00000320


	//   ....[6]....
        /*00b0*/ 	.word	0x00000340


	//   ....[7]....
        /*00b4*/ 	.word	0x00000370


	//----- nvinfo : EIATTR_EXIT_INSTR_OFFSETS
	.align		4
.L_25:
        /*00b8*/ 	.byte	0x04, 0x1c
        /*00ba*/ 	.short	(.L_27 - .L_26)


	//   ....[0]....
.L_26:
        /*00bc*/ 	.word	0x000004a0


	//   ....[1]....
        /*00c0*/ 	.word	0x000004c0


	//----- nvinfo : EIATTR_REQNTID
	.align		4
.L_27:
        /*00c4*/ 	.byte	0x04, 0x10
        /*00c6*/ 	.short	(.L_29 - .L_28)
.L_28:
        /*00c8*/ 	.word	0x00000040
        /*00cc*/ 	.word	0x00000001
        /*00d0*/ 	.word	0x00000001


	//----- nvinfo : EIATTR_CBANK_PARAM_SIZE
	.align		4
.L_29:
        /*00d4*/ 	.byte	0x03, 0x19
        /*00d6*/ 	.short	0x0028


	//----- nvinfo : EIATTR_PARAM_CBANK
	.align		4
        /*00d8*/ 	.byte	0x04, 0x0a
        /*00da*/ 	.short	(.L_31 - .L_30)
	.align		4
.L_30:
        /*00dc*/ 	.word	index@(.nv.constant0.triton_per_fused__softmax_convolution_2)
        /*00e0*/ 	.short	0x0210
        /*00e2*/ 	.short	0x0028


	//----- nvinfo : EIATTR_SW_WAR
	.align		4
.L_31:
        /*00e4*/ 	.byte	0x04, 0x36
        /*00e6*/ 	.short	(.L_33 - .L_32)
.L_32:
        /*00e8*/ 	.word	0x00000008
.L_33:


//--------------------- .nv.callgraph             --------------------------
	.section	.nv.callgraph,"",@"SHT_CUDA_CALLGRAPH"
	.align	4
	.sectionentsize	8
	.align		4
        /*0000*/ 	.word	0x00000000
	.align		4
        /*0004*/ 	.word	0xffffffff
	.align		4
        /*0008*/ 	.word	0x00000000
	.align		4
        /*000c*/ 	.word	0xfffffffe
	.align		4
        /*0010*/ 	.word	0x00000000
	.align		4
        /*0014*/ 	.word	0xfffffffd
	.align		4
        /*0018*/ 	.word	0x00000000
	.align		4
        /*001c*/ 	.word	0xfffffffc


//--------------------- .text.triton_per_fused__softmax_convolution_2 --------------------------
	.section	.text.triton_per_fused__softmax_convolution_2,"ax",@progbits
	.sectionflags	@"SHF_BARRIERS=1"
	.align	128
        .global         triton_per_fused__softmax_convolution_2
        .type           triton_per_fused__softmax_convolution_2,@function
        .size           triton_per_fused__softmax_convolution_2,(.L_x_1 - triton_per_fused__softmax_convolution_2)
        .other          triton_per_fused__softmax_convolution_2,@"STO_CUDA_ENTRY STV_DEFAULT"
triton_per_fused__softmax_convolution_2:
.text.triton_per_fused__softmax_convolution_2:
[----:B------:R-:W0:Y:S02]  /*0000*/  LDC R1, c[0x0][0x28] ;  /* 0x00000a00ff017b82 */ /* 0x000e240000000800 */
[----:B------:R-:W1:Y:S01]  /*0010*/  S2R R0, SR_CTAID.X ;  /* 0x0000000000007919 */ /* 0x000e620000002500 */
[----:B------:R-:W2:Y:S01]  /*0020*/  LDC.64 R8, c[0x0][0x220] ;  /* 0x00008800ff087b82 */ /* 0x000ea20000000a00 */
[----:B------:R-:W-:Y:S01]  /*0030*/  CS2R R10, SRZ ;  /* 0x00000000000a7805 */ /* 0x000fe2000001ff00 */
[----:B------:R-:W-:Y:S01]  /*0040*/  ULDC.64 UR4, c[0x0][0x208] ;  /* 0x0000820000047ab9 */ /* 0x000fe20000000a00 */
[----:B------:R-:W3:Y:S05]  /*0050*/  S2R R4, SR_TID.X ;  /* 0x0000000000047919 */ /* 0x000eea0000002100 */
[----:B------:R-:W4:Y:S08]  /*0060*/  LDC.64 R2, c[0x0][0x210] ;  /* 0x00008400ff027b82 */ /* 0x000f300000000a00 */
[----:B------:R-:W5:Y:S01]  /*0070*/  LDC.64 R6, c[0x0][0x218] ;  /* 0x00008600ff067b82 */ /* 0x000f620000000a00 */
[----:B-1----:R-:W-:Y:S01]  /*0080*/  SHF.R.S32.HI R5, RZ, 0x1f, R0 ;  /* 0x0000001fff057819 */ /* 0x002fe20000011400 */
[C---:B----4-:R-:W-:Y:S01]  /*0090*/  IMAD.WIDE R2, R0.reuse, 0x4, R2 ;  /* 0x0000000400027825 */ /* 0x050fe200078e0202 */
[----:B------:R-:W-:-:S02]  /*00a0*/  ISETP.GE.AND P0, PT, R0, 0x40, PT ;  /* 0x000000400000780c */ /* 0x000fc40003f06270 */
[----:B------:R-:W-:-:S04]  /*00b0*/  LEA.HI R5, R5, R0, RZ, 0x4 ;  /* 0x0000000005057211 */ /* 0x000fc800078f20ff */
[----:B------:R-:W-:-:S04]  /*00c0*/  LOP3.LUT R5, R5, 0xfffffff0, RZ, 0xc0, !PT ;  /* 0xfffffff005057812 */ /* 0x000fc800078ec0ff */
[----:B---3--:R-:W-:-:S03]  /*00d0*/  LOP3.LUT R5, R5, 0xf, R4, 0xf8, !PT ;  /* 0x0000000f05057812 */ /* 0x008fc600078ef804 */
[----:B------:R-:W3:Y:S02]  /*00e0*/  @!P0 LDG.E.EL R10, desc[UR4][R2.64] ;  /* 0x00000004020a8981 */ /* 0x000ee4000c2e1900 */
[----:B--2---:R-:W-:Y:S02]  /*00f0*/  IMAD.WIDE R8, R5, 0x4, R8 ;  /* 0x0000000405087825 */ /* 0x004fe400078e0208 */
[----:B-----5:R-:W3:Y:S04]  /*0100*/  LDG.E R5, desc[UR4][R6.64] ;  /* 0x0000000406057981 */ /* 0x020ee8000c1e1900 */
[----:B------:R1:W2:Y:S02]  /*0110*/  @!P0 LDG.E.EL R11, desc[UR4][R8.64] ;  /* 0x00000004080b8981 */ /* 0x0002a4000c2e1900 */
[----:B-1----:R-:W-:-:S06]  /*0120*/  IMAD.MOV.U32 R8, RZ, RZ, RZ ;  /* 0x000000ffff087224 */ /* 0x002fcc00078e00ff */
[----:B------:R-:W4:Y:S01]  /*0130*/  @!P0 LDG.E.EL R8, desc[UR4][R2.64] ;  /* 0x0000000402088981 */ /* 0x000f22000c2e1900 */
[----:B------:R-:W-:Y:S01]  /*0140*/  BAR.SYNC.DEFER_BLOCKING 0x0 ;  /* 0x0000000000007b1d */ /* 0x000fe20000010000 */
[----:B---3--:R-:W-:Y:S01]  /*0150*/  FADD R10, R5, R10 ;  /* 0x0000000a050a7221 */ /* 0x008fe20000000000 */
[----:B--2---:R-:W-:-:S05]  /*0160*/  SEL R11, R11, RZ, !P0 ;  /* 0x000000ff0b0b7207 */ /* 0x004fca0004000000 */
[----:B------:R-:W-:-:S05]  /*0170*/  FMUL R12, R11, R10 ;  /* 0x0000000a0b0c7220 */ /* 0x000fca0000400000 */
[----:B------:R-:W-:-:S05]  /*0180*/  FSEL R12, R12, -INF , !P0 ;  /* 0xff8000000c0c7808 */ /* 0x000fca0004000000 */
[----:B------:R-:W1:Y:S01]  /*0190*/  SHFL.BFLY PT, R13, R12, 0x8, 0x1f ;  /* 0x0d001f000c0d7f89 */ /* 0x000e6200000e0000 */
[C---:B------:R-:W-:Y:S02]  /*01a0*/  FSETP.NAN.AND P2, PT, R12.reuse, R12, PT ;  /* 0x0000000c0c00720b */ /* 0x040fe40003f48000 */
[----:B-1----:R-:W-:-:S13]  /*01b0*/  FSETP.GT.AND P1, PT, R12, R13, PT ;  /* 0x0000000d0c00720b */ /* 0x002fda0003f24000 */
[----:B------:R-:W-:-:S05]  /*01c0*/  @!P1 FSEL R12, R12, R13, P2 ;  /* 0x0000000d0c0c9208 */ /* 0x000fca0001000000 */
        /* <DEDUP_REMOVED lines=12> */
[----:B------:R-:W-:-:S04]  /*0290*/  FFMA R10, R11, R10, -R12 ;  /* 0x0000000a0b0a7223 */ /* 0x000fc8000000080c */
[----:B------:R-:W-:-:S05]  /*02a0*/  FMUL R10, R10, 1.4426950216293334961 ;  /* 0x3fb8aa3b0a0a7820 */ /* 0x000fca0000400000 */
[----:B------:R-:W-:-:S13]  /*02b0*/  FSETP.GEU.AND P1, PT, R10, -126, PT ;  /* 0xc2fc00000a00780b */ /* 0x000fda0003f2e000 */
[----:B------:R-:W-:-:S04]  /*02c0*/  @!P1 FMUL R10, R10, 0.5 ;  /* 0x3f0000000a0a9820 */ /* 0x000fc80000400000 */
[----:B------:R-:W1:Y:S02]  /*02d0*/  MUFU.EX2 R11, R10 ;  /* 0x0000000a000b7308 */ /* 0x000e640000000800 */
[----:B-1----:R-:W-:-:S05]  /*02e0*/  @!P1 FMUL R11, R11, R11 ;  /* 0x0000000b0b0b9220 */ /* 0x002fca0000400000 */
[----:B------:R-:W-:-:S05]  /*02f0*/  FSEL R6, R11, RZ, !P0 ;  /* 0x000000ff0b067208 */ /* 0x000fca0004000000 */
[----:B------:R-:W1:Y:S02]  /*0300*/  SHFL.BFLY PT, R7, R6, 0x8, 0x1f ;  /* 0x0d001f0006077f89 */ /* 0x000e6400000e0000 */
[----:B-1----:R-:W-:-:S05]  /*0310*/  FADD R9, R6, R7 ;  /* 0x0000000706097221 */ /* 0x002fca0000000000 */
[----:B------:R-:W1:Y:S02]  /*0320*/  SHFL.BFLY PT, R12, R9, 0x4, 0x1f ;  /* 0x0c801f00090c7f89 */ /* 0x000e6400000e0000 */
[----:B-1----:R-:W-:-:S05]  /*0330*/  FADD R12, R9, R12 ;  /* 0x0000000c090c7221 */ /* 0x002fca0000000000 */
[----:B------:R-:W1:Y:S02]  /*0340*/  SHFL.BFLY PT, R7, R12, 0x2, 0x1f ;  /* 0x0c401f000c077f89 */ /* 0x000e6400000e0000 */
[----:B-1----:R-:W-:Y:S02]  /*0350*/  FADD R13, R12, R7 ;  /* 0x000000070c0d7221 */ /* 0x002fe40000000000 */
[----:B------:R-:W1:Y:S03]  /*0360*/  LDC.64 R6, c[0x0][0x228] ;  /* 0x00008a00ff067b82 */ /* 0x000e660000000a00 */
[----:B------:R-:W2:Y:S01]  /*0370*/  SHFL.BFLY PT, R14, R13, 0x1, 0x1f ;  /* 0x0c201f000d0e7f89 */ /* 0x000ea200000e0000 */
[----:B------:R-:W-:Y:S01]  /*0380*/  LOP3.LUT P0, RZ, R4, 0x3f, RZ, 0xc0, !PT ;  /* 0x0000003f04ff7812 */ /* 0x000fe2000780c0ff */
[----:B--2---:R-:W-:-:S05]  /*0390*/  FADD R14, R13, R14 ;  /* 0x0000000e0d0e7221 */ /* 0x004fca0000000000 */
[C---:B------:R-:W-:Y:S02]  /*03a0*/  FSETP.GT.AND P1, PT, |R14|.reuse, 8.50705917302346158658e+37, PT ;  /* 0x7e8000000e00780b */ /* 0x040fe40003f24200 */
[----:B------:R-:W-:Y:S02]  /*03b0*/  FSETP.GEU.AND P2, PT, |R14|, 1.175494350822287508e-38, PT ;  /* 0x008000000e00780b */ /* 0x000fe40003f4e200 */
[----:B------:R-:W-:-:S09]  /*03c0*/  LOP3.LUT P3, RZ, R4, 0x30, RZ, 0xc0, !PT ;  /* 0x0000003004ff7812 */ /* 0x000fd2000786c0ff */
[----:B------:R-:W-:-:S04]  /*03d0*/  @P1 FMUL R14, R14, 0.25 ;  /* 0x3e8000000e0e1820 */ /* 0x000fc80000400000 */
[----:B------:R-:W-:Y:S01]  /*03e0*/  @!P2 FMUL R14, R14, 16777216 ;  /* 0x4b8000000e0ea820 */ /* 0x000fe20000400000 */
[C---:B------:R-:W-:Y:S01]  /*03f0*/  ISETP.LT.AND P0, PT, R0.reuse, 0x40, !P0 ;  /* 0x000000400000780c */ /* 0x040fe20004701270 */
[----:B------:R-:W-:Y:S01]  /*0400*/  @P1 FMUL R11, R11, 0.25 ;  /* 0x3e8000000b0b1820 */ /* 0x000fe20000400000 */
[----:B------:R-:W-:-:S03]  /*0410*/  ISETP.LT.AND P1, PT, R0, 0x40, !P3 ;  /* 0x000000400000780c */ /* 0x000fc60005f21270 */
[----:B------:R-:W2:Y:S01]  /*0420*/  MUFU.RCP R14, R14 ;  /* 0x0000000e000e7308 */ /* 0x000ea20000001000 */
[----:B------:R-:W-:Y:S01]  /*0430*/  LOP3.LUT R9, R4, 0xf, RZ, 0xc0, !PT ;  /* 0x0000000f04097812 */ /* 0x000fe200078ec0ff */
[----:B----4-:R-:W-:Y:S01]  /*0440*/  FADD R13, R5, R8 ;  /* 0x00000008050d7221 */ /* 0x010fe20000000000 */
[----:B------:R-:W-:-:S03]  /*0450*/  @!P2 FMUL R11, R11, 16777216 ;  /* 0x4b8000000b0ba820 */ /* 0x000fc60000400000 */
[----:B------:R-:W-:Y:S02]  /*0460*/  IMAD R5, R0, 0x10, R9 ;  /* 0x0000001000057824 */ /* 0x000fe400078e0209 */
[----:B------:R3:W-:Y:S02]  /*0470*/  @P0 STG.E desc[UR4][R2.64], R13 ;  /* 0x0000000d02000986 */ /* 0x0007e4000c101904 */
[----:B-1----:R-:W-:-:S04]  /*0480*/  IMAD.WIDE R4, R5, 0x4, R6 ;  /* 0x0000000405047825 */ /* 0x002fc800078e0206 */
[----:B--2---:R-:W-:Y:S01]  /*0490*/  FMUL R11, R14, R11 ;  /* 0x0000000b0e0b7220 */ /* 0x004fe20000400000 */
[----:B------:R-:W-:Y:S06]  /*04a0*/  @!P1 EXIT ;  /* 0x000000000000994d */ /* 0x000fec0003800000 */
[----:B------:R-:W-:Y:S01]  /*04b0*/  STG.E desc[UR4][R4.64], R11 ;  /* 0x0000000b04007986 */ /* 0x000fe2000c101904 */
[----:B------:R-:W-:Y:S05]  /*04c0*/  EXIT ;  /* 0x000000000000794d */ /* 0x000fea0003800000 */
.L_x_0:
[----:B------:R-:W-:-:S00]  /*04d0*/  BRA `(.L_x_0) ;  /* 0xfffffffc00fc7947 */ /* 0x000fc0000383ffff */
[----:B------:R-:W-:-:S00]  /*04e0*/  NOP ;  /* 0x0000000000007918 */ /* 0x000fc00000000000 */
        /* <DEDUP_REMOVED lines=9> */
.L_x_1:


//--------------------- .nv.constant0.triton_per_fused__softmax_convolution_2 --------------------------
	.section	.nv.constant0.triton_per_fused__softmax_convolution_2,"a",@progbits
	.sectionflags	@""
	.align	4
.nv.constant0.triton_per_fused__softmax_convolution_2:
	.zero		568
